//
// Generated by NVIDIA NVVM Compiler
//
// Compiler Build ID: CL-36424714
// Cuda compilation tools, release 13.0, V13.0.88
// Based on NVVM 20.0.0
//

.version 9.0
.target sm_100
.address_size 64

	// .globl	_Z9shfl_syncv

.visible .entry _Z9shfl_syncv()
{
	.reg .b32 	%r<21>;

	mov.b32 	%r19, 0;
	mov.b32 	%r20, -1;
	// begin inline asm
	shfl.sync.up.b32 %r1, %r2, %r3, %r19, %r20;
	// end inline asm
	// begin inline asm
	shfl.sync.down.b32 %r6, %r7, %r8, %r19, %r20;
	// end inline asm
	// begin inline asm
	shfl.sync.idx.b32 %r11, %r12, %r13, %r19, %r20;
	// end inline asm
	// begin inline asm
	shfl.sync.bfly.b32 %r16, %r17, %r18, %r19, %r20;
	// end inline asm
	ret;

}


// ===== COMPILED SASS (sm_100) =====

	.target	sm_100

	.elftype	@"ET_EXEC"


//--------------------- .note.nv.tkinfo           --------------------------
	.section	.note.nv.tkinfo,"",@"SHT_NOTE"
	.sectionflags	@"SHF_NOTE_NV_TKINFO"
	.tkinfo
        /*0018*/ 	.word	0x00000002
        /*0030*/ 	.string	""
        /*0030*/ 	.string	"ptxas"
        /*0030*/ 	.string	"Cuda compilation tools, release 13.0, V13.0.88"
        /*0030*/ 	.string	"Build cuda_13.0.r13.0/compiler.36424714_0"
        /*0030*/ 	.string	"-arch sm_100 -m 64 "



//--------------------- .note.nv.cuinfo           --------------------------
	.section	.note.nv.cuinfo,"",@"SHT_NOTE"
	.sectionflags	@"SHF_NOTE_NV_CUINFO"
        /*0018*/ 	.short	0x0002
        /*001a*/ 	.short	0x0064
        /*001c*/ 	.short	0x0082
	.zero		2


//--------------------- .nv.info                  --------------------------
	.section	.nv.info,"",@"SHT_CUDA_INFO"
	.align	4


	//----- nvinfo : EIATTR_REGCOUNT
	.align		4
        /*0000*/ 	.byte	0x04, 0x2f
        /*0002*/ 	.short	(.L_1 - .L_0)
	.align		4
.L_0:
        /*0004*/ 	.word	index@(_Z9shfl_syncv)
        /*0008*/ 	.word	0x00000004


	//----- nvinfo : EIATTR_FRAME_SIZE
	.align		4
.L_1:
        /*000c*/ 	.byte	0x04, 0x11
        /*000e*/ 	.short	(.L_3 - .L_2)
	.align		4
.L_2:
        /*0010*/ 	.word	index@(_Z9shfl_syncv)
        /*0014*/ 	.word	0x00000000


	//----- nvinfo : EIATTR_MIN_STACK_SIZE
	.align		4
.L_3:
        /*0018*/ 	.byte	0x04, 0x12
        /*001a*/ 	.short	(.L_5 - .L_4)
	.align		4
.L_4:
        /*001c*/ 	.word	index@(_Z9shfl_syncv)
        /*0020*/ 	.word	0x00000000
.L_5:


//--------------------- .nv.compat                --------------------------
	.section	.nv.compat,"",@"SHT_CUDA_COMPAT_INFO"
	.align	4
        /*0000*/ 	.byte	0x02, 0x09, 0x00, 0x00, 0x02, 0x02, 0x01, 0x00, 0x02, 0x05, 0x05, 0x00, 0x03, 0x07, 0x01, 0x01
        /*0010*/ 	.byte	0x02, 0x03, 0x00, 0x00, 0x02, 0x06, 0x01, 0x00, 0x04, 0x0b, 0x08, 0x00, 0x09, 0x00, 0x00, 0x00
        /*0020*/ 	.byte	0x00, 0x00, 0x00, 0x00


//--------------------- .nv.info._Z9shfl_syncv    --------------------------
	.section	.nv.info._Z9shfl_syncv,"",@"SHT_CUDA_INFO"
	.sectionflags	@""
	.align	4


	//----- nvinfo : EIATTR_CUDA_API_VERSION
	.align		4
        /*0000*/ 	.byte	0x04, 0x37
        /*0002*/ 	.short	(.L_7 - .L_6)
.L_6:
        /*0004*/ 	.word	0x00000082


	//----- nvinfo : EIATTR_SPARSE_MMA_MASK
	.align		4
.L_7:
        /*0008*/ 	.byte	0x03, 0x50
        /*000a*/ 	.short	0x0000


	//----- nvinfo : EIATTR_MAXREG_COUNT
	.align		4
        /*000c*/ 	.byte	0x03, 0x1b
        /*000e*/ 	.short	0x00ff


	//----- nvinfo : EIATTR_MERCURY_ISA_VERSION
	.align		4
        /*0010*/ 	.byte	0x03, 0x5f
        /*0012*/ 	.short	0x0101


	//----- nvinfo : EIATTR_VRC_CTA_INIT_COUNT
	.align		4
        /*0014*/ 	.byte	0x02, 0x4a
	.zero		1
	.zero		1


	//----- nvinfo : EIATTR_EXIT_INSTR_OFFSETS
	.align		4
        /*0018*/ 	.byte	0x04, 0x1c
        /*001a*/ 	.short	(.L_9 - .L_8)


	//   ....[0]....
.L_8:
        /*001c*/ 	.word	0x00000010


	//----- nvinfo : EIATTR_SW_WAR
	.align		4
.L_9:
        /*0020*/ 	.byte	0x04, 0x36
        /*0022*/ 	.short	(.L_11 - .L_10)
.L_10:
        /*0024*/ 	.word	0x00000008
.L_11:


//--------------------- .nv.callgraph             --------------------------
	.section	.nv.callgraph,"",@"SHT_CUDA_CALLGRAPH"
	.align	4
	.sectionentsize	8
	.align		4
        /*0000*/ 	.word	0x00000000
	.align		4
        /*0004*/ 	.word	0xffffffff
	.align		4
        /*0008*/ 	.word	0x00000000
	.align		4
        /*000c*/ 	.word	0xfffffffe
	.align		4
        /*0010*/ 	.word	0x00000000
	.align		4
        /*0014*/ 	.word	0xfffffffd
	.align		4
        /*0018*/ 	.word	0x00000000
	.align		4
        /*001c*/ 	.word	0xfffffffc


//--------------------- .text._Z9shfl_syncv       --------------------------
	.section	.text._Z9shfl_syncv,"ax",@progbits
	.align	128
        .global         _Z9shfl_syncv
        .type           _Z9shfl_syncv,@function
        .size           _Z9shfl_syncv,(.L_x_1 - _Z9shfl_syncv)
        .other          _Z9shfl_syncv,@"STO_CUDA_ENTRY STV_DEFAULT"
_Z9shfl_syncv:
.text._Z9shfl_syncv:
[----:B------:R-:W-:Y:S01]  /*0000*/  LDC R1, c[0x0][0x37c] ;  /* 0x0000df00ff017b82 */ /* 0x000fe20000000800 */
[----:B------:R-:W-:Y:S05]  /*0010*/  EXIT ;  /* 0x000000000000794d */ /* 0x000fea0003800000 */
.L_x_0:
[----:B------:R-:W-:-:S00]  /*0020*/  BRA `(.L_x_0) ;  /* 0xfffffffc00fc7947 */ /* 0x000fc0000383ffff */
[----:B------:R-:W-:-:S00]  /*0030*/  NOP ;  /* 0x0000000000007918 */ /* 0x000fc00000000000 */
        /* <DEDUP_REMOVED lines=12> */
.L_x_1:


//--------------------- .nv.shared.reserved.0     --------------------------
	.section	.nv.shared.reserved.0,"aw",@nobits
	.weak		__nv_reservedSMEM_offset_0_alias
	.size		__nv_reservedSMEM_offset_0_alias, 0, 64
	.other		__nv_reservedSMEM_offset_0_alias,@"STO_CUDA_RESERVED_SHARED STV_DEFAULT"
__nv_reservedSMEM_offset_0_alias:
	.zero		0
	.zero		64


//--------------------- .nv.constant0._Z9shfl_syncv --------------------------
	.section	.nv.constant0._Z9shfl_syncv,"a",@progbits
	.sectionflags	@""
	.align	4
.nv.constant0._Z9shfl_syncv:
	.zero		896


//--------------------- SYMBOLS --------------------------

	.type		.nv.reservedSmem.offset0,@object
	.size		.nv.reservedSmem.offset0,0x4
